//
// Generated by NVIDIA NVVM Compiler
//
// Compiler Build ID: CL-36424714
// Cuda compilation tools, release 13.0, V13.0.88
// Based on NVVM 20.0.0
//

.version 9.0
.target sm_100
.address_size 64

	// .globl	_Z14countDistancesiPfiS_iS_

.visible .entry _Z14countDistancesiPfiS_iS_(
	.param .u32 _Z14countDistancesiPfiS_iS__param_0,
	.param .u64 .ptr .align 1 _Z14countDistancesiPfiS_iS__param_1,
	.param .u32 _Z14countDistancesiPfiS_iS__param_2,
	.param .u64 .ptr .align 1 _Z14countDistancesiPfiS_iS__param_3,
	.param .u32 _Z14countDistancesiPfiS_iS__param_4,
	.param .u64 .ptr .align 1 _Z14countDistancesiPfiS_iS__param_5
)
{
	.reg .pred 	%p<14>;
	.reg .b32 	%r<48>;
	.reg .b32 	%f<83>;
	.reg .b64 	%rd<42>;

	ld.param.u32 	%r22, [_Z14countDistancesiPfiS_iS__param_0];
	ld.param.u64 	%rd9, [_Z14countDistancesiPfiS_iS__param_1];
	ld.param.u32 	%r23, [_Z14countDistancesiPfiS_iS__param_2];
	ld.param.u64 	%rd10, [_Z14countDistancesiPfiS_iS__param_3];
	ld.param.u32 	%r24, [_Z14countDistancesiPfiS_iS__param_4];
	ld.param.u64 	%rd11, [_Z14countDistancesiPfiS_iS__param_5];
	cvta.to.global.u64 	%rd1, %rd9;
	cvta.to.global.u64 	%rd2, %rd10;
	cvta.to.global.u64 	%rd3, %rd11;
	mov.u32 	%r25, %ctaid.x;
	mov.u32 	%r26, %ntid.x;
	mov.u32 	%r27, %tid.x;
	mad.lo.s32 	%r28, %r25, %r26, %r27;
	mul.lo.s32 	%r1, %r28, %r22;
	setp.ge.s32 	%p1, %r1, %r24;
	setp.lt.s32 	%p2, %r23, 1;
	or.pred  	%p3, %p1, %p2;
	@%p3 bra 	$L__BB0_17;
	setp.gt.s32 	%p4, %r22, 0;
	mul.lo.s32 	%r2, %r23, %r1;
	@%p4 bra 	$L__BB0_4;
	mov.b32 	%r47, 0;
$L__BB0_3:
	add.s32 	%r30, %r47, %r2;
	mul.wide.s32 	%rd12, %r30, 4;
	add.s64 	%rd13, %rd3, %rd12;
	mov.b32 	%r31, 0;
	st.global.u32 	[%rd13], %r31;
	add.s32 	%r47, %r47, %r22;
	setp.lt.s32 	%p5, %r47, %r23;
	@%p5 bra 	$L__BB0_3;
	bra.uni 	$L__BB0_17;
$L__BB0_4:
	and.b32  	%r3, %r22, 7;
	add.s32 	%r4, %r3, -1;
	and.b32  	%r5, %r22, 3;
	and.b32  	%r6, %r22, 2147483640;
	and.b32  	%r7, %r22, 1;
	neg.s32 	%r8, %r6;
	add.s64 	%rd4, %rd2, 16;
	add.s64 	%rd5, %rd1, 16;
	mov.b32 	%r41, 0;
$L__BB0_5:
	setp.lt.u32 	%p6, %r22, 8;
	mov.f32 	%f82, 0f00000000;
	mov.b32 	%r45, 0;
	@%p6 bra 	$L__BB0_8;
	mul.wide.u32 	%rd14, %r41, 4;
	add.s64 	%rd41, %rd5, %rd14;
	mov.f32 	%f82, 0f00000000;
	mov.u32 	%r42, %r1;
	mov.u32 	%r43, %r8;
$L__BB0_7:
	.pragma "nounroll";
	mul.wide.s32 	%rd15, %r42, 4;
	add.s64 	%rd16, %rd4, %rd15;
	ld.global.f32 	%f16, [%rd16+-16];
	ld.global.f32 	%f17, [%rd41+-16];
	sub.f32 	%f18, %f16, %f17;
	fma.rn.f32 	%f19, %f18, %f18, %f82;
	ld.global.f32 	%f20, [%rd16+-12];
	ld.global.f32 	%f21, [%rd41+-12];
	sub.f32 	%f22, %f20, %f21;
	fma.rn.f32 	%f23, %f22, %f22, %f19;
	ld.global.f32 	%f24, [%rd16+-8];
	ld.global.f32 	%f25, [%rd41+-8];
	sub.f32 	%f26, %f24, %f25;
	fma.rn.f32 	%f27, %f26, %f26, %f23;
	ld.global.f32 	%f28, [%rd16+-4];
	ld.global.f32 	%f29, [%rd41+-4];
	sub.f32 	%f30, %f28, %f29;
	fma.rn.f32 	%f31, %f30, %f30, %f27;
	ld.global.f32 	%f32, [%rd16];
	ld.global.f32 	%f33, [%rd41];
	sub.f32 	%f34, %f32, %f33;
	fma.rn.f32 	%f35, %f34, %f34, %f31;
	ld.global.f32 	%f36, [%rd16+4];
	ld.global.f32 	%f37, [%rd41+4];
	sub.f32 	%f38, %f36, %f37;
	fma.rn.f32 	%f39, %f38, %f38, %f35;
	ld.global.f32 	%f40, [%rd16+8];
	ld.global.f32 	%f41, [%rd41+8];
	sub.f32 	%f42, %f40, %f41;
	fma.rn.f32 	%f43, %f42, %f42, %f39;
	ld.global.f32 	%f44, [%rd16+12];
	ld.global.f32 	%f45, [%rd41+12];
	sub.f32 	%f46, %f44, %f45;
	fma.rn.f32 	%f82, %f46, %f46, %f43;
	add.s32 	%r43, %r43, 8;
	add.s32 	%r42, %r42, 8;
	add.s64 	%rd41, %rd41, 32;
	setp.ne.s32 	%p7, %r43, 0;
	mov.u32 	%r45, %r6;
	@%p7 bra 	$L__BB0_7;
$L__BB0_8:
	setp.eq.s32 	%p8, %r3, 0;
	@%p8 bra 	$L__BB0_16;
	setp.lt.u32 	%p9, %r4, 3;
	@%p9 bra 	$L__BB0_11;
	add.s32 	%r34, %r45, %r1;
	mul.wide.s32 	%rd17, %r34, 4;
	add.s64 	%rd18, %rd2, %rd17;
	ld.global.f32 	%f48, [%rd18];
	add.s32 	%r35, %r45, %r41;
	mul.wide.u32 	%rd19, %r35, 4;
	add.s64 	%rd20, %rd1, %rd19;
	ld.global.f32 	%f49, [%rd20];
	sub.f32 	%f50, %f48, %f49;
	fma.rn.f32 	%f51, %f50, %f50, %f82;
	ld.global.f32 	%f52, [%rd18+4];
	cvt.u64.u32 	%rd21, %r41;
	cvt.u64.u32 	%rd22, %r45;
	add.s64 	%rd23, %rd22, %rd21;
	shl.b64 	%rd24, %rd23, 2;
	add.s64 	%rd25, %rd1, %rd24;
	ld.global.f32 	%f53, [%rd25+4];
	sub.f32 	%f54, %f52, %f53;
	fma.rn.f32 	%f55, %f54, %f54, %f51;
	ld.global.f32 	%f56, [%rd18+8];
	ld.global.f32 	%f57, [%rd25+8];
	sub.f32 	%f58, %f56, %f57;
	fma.rn.f32 	%f59, %f58, %f58, %f55;
	ld.global.f32 	%f60, [%rd18+12];
	ld.global.f32 	%f61, [%rd25+12];
	sub.f32 	%f62, %f60, %f61;
	fma.rn.f32 	%f82, %f62, %f62, %f59;
	add.s32 	%r45, %r45, 4;
$L__BB0_11:
	setp.eq.s32 	%p10, %r5, 0;
	@%p10 bra 	$L__BB0_16;
	setp.eq.s32 	%p11, %r5, 1;
	@%p11 bra 	$L__BB0_14;
	add.s32 	%r36, %r45, %r1;
	mul.wide.s32 	%rd26, %r36, 4;
	add.s64 	%rd27, %rd2, %rd26;
	ld.global.f32 	%f64, [%rd27];
	add.s32 	%r37, %r45, %r41;
	mul.wide.u32 	%rd28, %r37, 4;
	add.s64 	%rd29, %rd1, %rd28;
	ld.global.f32 	%f65, [%rd29];
	sub.f32 	%f66, %f64, %f65;
	fma.rn.f32 	%f67, %f66, %f66, %f82;
	ld.global.f32 	%f68, [%rd27+4];
	cvt.u64.u32 	%rd30, %r41;
	cvt.u64.u32 	%rd31, %r45;
	add.s64 	%rd32, %rd31, %rd30;
	shl.b64 	%rd33, %rd32, 2;
	add.s64 	%rd34, %rd1, %rd33;
	ld.global.f32 	%f69, [%rd34+4];
	sub.f32 	%f70, %f68, %f69;
	fma.rn.f32 	%f82, %f70, %f70, %f67;
	add.s32 	%r45, %r45, 2;
$L__BB0_14:
	setp.eq.s32 	%p12, %r7, 0;
	@%p12 bra 	$L__BB0_16;
	add.s32 	%r38, %r45, %r1;
	mul.wide.s32 	%rd35, %r38, 4;
	add.s64 	%rd36, %rd2, %rd35;
	ld.global.f32 	%f71, [%rd36];
	add.s32 	%r39, %r45, %r41;
	mul.wide.u32 	%rd37, %r39, 4;
	add.s64 	%rd38, %rd1, %rd37;
	ld.global.f32 	%f72, [%rd38];
	sub.f32 	%f73, %f71, %f72;
	fma.rn.f32 	%f82, %f73, %f73, %f82;
$L__BB0_16:
	sqrt.rn.f32 	%f74, %f82;
	add.s32 	%r40, %r41, %r2;
	mul.wide.s32 	%rd39, %r40, 4;
	add.s64 	%rd40, %rd3, %rd39;
	st.global.f32 	[%rd40], %f74;
	add.s32 	%r41, %r41, %r22;
	setp.lt.s32 	%p13, %r41, %r23;
	@%p13 bra 	$L__BB0_5;
$L__BB0_17:
	ret;

}


// ===== COMPILED SASS (sm_100) =====

	.target	sm_100

	.elftype	@"ET_EXEC"


//--------------------- .note.nv.tkinfo           --------------------------
	.section	.note.nv.tkinfo,"",@"SHT_NOTE"
	.sectionflags	@"SHF_NOTE_NV_TKINFO"
	.tkinfo
        /*0018*/ 	.word	0x00000002
        /*0030*/ 	.string	""
        /*0030*/ 	.string	"ptxas"
        /*0030*/ 	.string	"Cuda compilation tools, release 13.0, V13.0.88"
        /*0030*/ 	.string	"Build cuda_13.0.r13.0/compiler.36424714_0"
        /*0030*/ 	.string	"-arch sm_100 -m 64 "



//--------------------- .note.nv.cuinfo           --------------------------
	.section	.note.nv.cuinfo,"",@"SHT_NOTE"
	.sectionflags	@"SHF_NOTE_NV_CUINFO"
        /*0018*/ 	.short	0x0002
        /*001a*/ 	.short	0x0064
        /*001c*/ 	.short	0x0082
	.zero		2


//--------------------- .nv.info                  --------------------------
	.section	.nv.info,"",@"SHT_CUDA_INFO"
	.align	4


	//----- nvinfo : EIATTR_REGCOUNT
	.align		4
        /*0000*/ 	.byte	0x04, 0x2f
        /*0002*/ 	.short	(.L_1 - .L_0)
	.align		4
.L_0:
        /*0004*/ 	.word	index@(_Z14countDistancesiPfiS_iS_)
        /*0008*/ 	.word	0x0000001a


	//----- nvinfo : EIATTR_FRAME_SIZE
	.align		4
.L_1:
        /*000c*/ 	.byte	0x04, 0x11
        /*000e*/ 	.short	(.L_3 - .L_2)
	.align		4
.L_2:
        /*0010*/ 	.word	index@($__internal_0_$__cuda_sm20_sqrt_rn_f32_slowpath)
        /*0014*/ 	.word	0x00000000


	//----- nvinfo : EIATTR_FRAME_SIZE
	.align		4
.L_3:
        /*0018*/ 	.byte	0x04, 0x11
        /*001a*/ 	.short	(.L_5 - .L_4)
	.align		4
.L_4:
        /*001c*/ 	.word	index@(_Z14countDistancesiPfiS_iS_)
        /*0020*/ 	.word	0x00000000


	//----- nvinfo : EIATTR_MIN_STACK_SIZE
	.align		4
.L_5:
        /*0024*/ 	.byte	0x04, 0x12
        /*0026*/ 	.short	(.L_7 - .L_6)
	.align		4
.L_6:
        /*0028*/ 	.word	index@(_Z14countDistancesiPfiS_iS_)
        /*002c*/ 	.word	0x00000000
.L_7:


//--------------------- .nv.compat                --------------------------
	.section	.nv.compat,"",@"SHT_CUDA_COMPAT_INFO"
	.align	4
        /*0000*/ 	.byte	0x02, 0x09, 0x00, 0x00, 0x02, 0x02, 0x01, 0x00, 0x02, 0x05, 0x05, 0x00, 0x03, 0x07, 0x01, 0x01
        /*0010*/ 	.byte	0x02, 0x03, 0x00, 0x00, 0x02, 0x06, 0x01, 0x00, 0x04, 0x0b, 0x08, 0x00, 0x01, 0x00, 0x00, 0x00
        /*0020*/ 	.byte	0x00, 0x00, 0x00, 0x00


//--------------------- .nv.info._Z14countDistancesiPfiS_iS_ --------------------------
	.section	.nv.info._Z14countDistancesiPfiS_iS_,"",@"SHT_CUDA_INFO"
	.sectionflags	@""
	.align	4


	//----- nvinfo : EIATTR_CUDA_API_VERSION
	.align		4
        /*0000*/ 	.byte	0x04, 0x37
        /*0002*/ 	.short	(.L_9 - .L_8)
.L_8:
        /*0004*/ 	.word	0x00000082


	//----- nvinfo : EIATTR_KPARAM_INFO
	.align		4
.L_9:
        /*0008*/ 	.byte	0x04, 0x17
        /*000a*/ 	.short	(.L_11 - .L_10)
.L_10:
        /*000c*/ 	.word	0x00000000
        /*0010*/ 	.short	0x0005
        /*0012*/ 	.short	0x0028
        /*0014*/ 	.byte	0x00, 0xf5, 0x21, 0x00


	//----- nvinfo : EIATTR_KPARAM_INFO
	.align		4
.L_11:
        /*0018*/ 	.byte	0x04, 0x17
        /*001a*/ 	.short	(.L_13 - .L_12)
.L_12:
        /*001c*/ 	.word	0x00000000
        /*0020*/ 	.short	0x0004
        /*0022*/ 	.short	0x0020
        /*0024*/ 	.byte	0x00, 0xf0, 0x11, 0x00


	//----- nvinfo : EIATTR_KPARAM_INFO
	.align		4
.L_13:
        /*0028*/ 	.byte	0x04, 0x17
        /*002a*/ 	.short	(.L_15 - .L_14)
.L_14:
        /*002c*/ 	.word	0x00000000
        /*0030*/ 	.short	0x0003
        /*0032*/ 	.short	0x0018
        /*0034*/ 	.byte	0x00, 0xf5, 0x21, 0x00


	//----- nvinfo : EIATTR_KPARAM_INFO
	.align		4
.L_15:
        /*0038*/ 	.byte	0x04, 0x17
        /*003a*/ 	.short	(.L_17 - .L_16)
.L_16:
        /*003c*/ 	.word	0x00000000
        /*0040*/ 	.short	0x0002
        /*0042*/ 	.short	0x0010
        /*0044*/ 	.byte	0x00, 0xf0, 0x11, 0x00


	//----- nvinfo : EIATTR_KPARAM_INFO
	.align		4
.L_17:
        /*0048*/ 	.byte	0x04, 0x17
        /*004a*/ 	.short	(.L_19 - .L_18)
.L_18:
        /*004c*/ 	.word	0x00000000
        /*0050*/ 	.short	0x0001
        /*0052*/ 	.short	0x0008
        /*0054*/ 	.byte	0x00, 0xf5, 0x21, 0x00


	//----- nvinfo : EIATTR_KPARAM_INFO
	.align		4
.L_19:
        /*0058*/ 	.byte	0x04, 0x17
        /*005a*/ 	.short	(.L_21 - .L_20)
.L_20:
        /*005c*/ 	.word	0x00000000
        /*0060*/ 	.short	0x0000
        /*0062*/ 	.short	0x0000
        /*0064*/ 	.byte	0x00, 0xf0, 0x11, 0x00


	//----- nvinfo : EIATTR_SPARSE_MMA_MASK
	.align		4
.L_21:
        /*0068*/ 	.byte	0x03, 0x50
        /*006a*/ 	.short	0x0000


	//----- nvinfo : EIATTR_MAXREG_COUNT
	.align		4
        /*006c*/ 	.byte	0x03, 0x1b
        /*006e*/ 	.short	0x00ff


	//----- nvinfo : EIATTR_MERCURY_ISA_VERSION
	.align		4
        /*0070*/ 	.byte	0x03, 0x5f
        /*0072*/ 	.short	0x0101


	//----- nvinfo : EIATTR_VRC_CTA_INIT_COUNT
	.align		4
        /*0074*/ 	.byte	0x02, 0x4a
	.zero		1
	.zero		1


	//----- nvinfo : EIATTR_EXIT_INSTR_OFFSETS
	.align		4
        /*0078*/ 	.byte	0x04, 0x1c
        /*007a*/ 	.short	(.L_23 - .L_22)


	//   ....[0]....
.L_22:
        /*007c*/ 	.word	0x000000b0


	//   ....[1]....
        /*0080*/ 	.word	0x00000170


	//   ....[2]....
        /*0084*/ 	.word	0x00000b90


	//----- nvinfo : EIATTR_CRS_STACK_SIZE
	.align		4
.L_23:
        /*0088*/ 	.byte	0x04, 0x1e
        /*008a*/ 	.short	(.L_25 - .L_24)
.L_24:
        /*008c*/ 	.word	0x00000000


	//----- nvinfo : EIATTR_CBANK_PARAM_SIZE
	.align		4
.L_25:
        /*0090*/ 	.byte	0x03, 0x19
        /*0092*/ 	.short	0x0030


	//----- nvinfo : EIATTR_PARAM_CBANK
	.align		4
        /*0094*/ 	.byte	0x04, 0x0a
        /*0096*/ 	.short	(.L_27 - .L_26)
	.align		4
.L_26:
        /*0098*/ 	.word	index@(.nv.constant0._Z14countDistancesiPfiS_iS_)
        /*009c*/ 	.short	0x0380
        /*009e*/ 	.short	0x0030


	//----- nvinfo : EIATTR_SW_WAR
	.align		4
.L_27:
        /*00a0*/ 	.byte	0x04, 0x36
        /*00a2*/ 	.short	(.L_29 - .L_28)
.L_28:
        /*00a4*/ 	.word	0x00000008
.L_29:


//--------------------- .nv.callgraph             --------------------------
	.section	.nv.callgraph,"",@"SHT_CUDA_CALLGRAPH"
	.align	4
	.sectionentsize	8
	.align		4
        /*0000*/ 	.word	0x00000000
	.align		4
        /*0004*/ 	.word	0xffffffff
	.align		4
        /*0008*/ 	.word	0x00000000
	.align		4
        /*000c*/ 	.word	0xfffffffe
	.align		4
        /*0010*/ 	.word	0x00000000
	.align		4
        /*0014*/ 	.word	0xfffffffd
	.align		4
        /*0018*/ 	.word	0x00000000
	.align		4
        /*001c*/ 	.word	0xfffffffc


//--------------------- .text._Z14countDistancesiPfiS_iS_ --------------------------
	.section	.text._Z14countDistancesiPfiS_iS_,"ax",@progbits
	.align	128
        .global         _Z14countDistancesiPfiS_iS_
        .type           _Z14countDistancesiPfiS_iS_,@function
        .size           _Z14countDistancesiPfiS_iS_,(.L_x_14 - _Z14countDistancesiPfiS_iS_)
        .other          _Z14countDistancesiPfiS_iS_,@"STO_CUDA_ENTRY STV_DEFAULT"
_Z14countDistancesiPfiS_iS_:
.text._Z14countDistancesiPfiS_iS_:
[----:B------:R-:W-:Y:S01]  /*0000*/  LDC R1, c[0x0][0x37c] ;  /* 0x0000df00ff017b82 */ /* 0x000fe20000000800 */
[----:B------:R-:W0:Y:S07]  /*0010*/  S2R R3, SR_TID.X ;  /* 0x0000000000037919 */ /* 0x000e2e0000002100 */
[----:B------:R-:W0:Y:S01]  /*0020*/  S2UR UR4, SR_CTAID.X ;  /* 0x00000000000479c3 */ /* 0x000e220000002500 */
[----:B------:R-:W1:Y:S01]  /*0030*/  LDCU UR5, c[0x0][0x380] ;  /* 0x00007000ff0577ac */ /* 0x000e620008000800 */
[----:B------:R-:W2:Y:S06]  /*0040*/  LDCU UR6, c[0x0][0x3a0] ;  /* 0x00007400ff0677ac */ /* 0x000eac0008000800 */
[----:B------:R-:W0:Y:S08]  /*0050*/  LDC R2, c[0x0][0x360] ;  /* 0x0000d800ff027b82 */ /* 0x000e300000000800 */
[----:B------:R-:W3:Y:S01]  /*0060*/  LDC R9, c[0x0][0x390] ;  /* 0x0000e400ff097b82 */ /* 0x000ee20000000800 */
[----:B0-----:R-:W-:-:S04]  /*0070*/  IMAD R2, R2, UR4, R3 ;  /* 0x0000000402027c24 */ /* 0x001fc8000f8e0203 */
[----:B-1----:R-:W-:Y:S01]  /*0080*/  IMAD R2, R2, UR5, RZ ;  /* 0x0000000502027c24 */ /* 0x002fe2000f8e02ff */
[----:B---3--:R-:W-:-:S04]  /*0090*/  ISETP.GE.AND P0, PT, R9, 0x1, PT ;  /* 0x000000010900780c */ /* 0x008fc80003f06270 */
[----:B--2---:R-:W-:-:S13]  /*00a0*/  ISETP.GE.OR P0, PT, R2, UR6, !P0 ;  /* 0x0000000602007c0c */ /* 0x004fda000c706670 */
[----:B------:R-:W-:Y:S05]  /*00b0*/  @P0 EXIT ;  /* 0x000000000000094d */ /* 0x000fea0003800000 */
[----:B------:R-:W-:Y:S01]  /*00c0*/  UISETP.GT.AND UP0, UPT, UR5, URZ, UPT ;  /* 0x000000ff0500728c */ /* 0x000fe2000bf04270 */
[----:B------:R-:W0:Y:S08]  /*00d0*/  LDCU.64 UR18, c[0x0][0x358] ;  /* 0x00006b00ff1277ac */ /* 0x000e300008000a00 */
[----:B------:R-:W-:Y:S05]  /*00e0*/  BRA.U UP0, `(.L_x_0) ;  /* 0x0000000100247547 */ /* 0x000fea000b800000 */
[----:B------:R-:W1:Y:S01]  /*00f0*/  LDC.64 R6, c[0x0][0x3a8] ;  /* 0x0000ea00ff067b82 */ /* 0x000e620000000a00 */
[----:B------:R-:W-:-:S05]  /*0100*/  UMOV UR4, URZ ;  /* 0x000000ff00047c82 */ /* 0x000fca0008000000 */
.L_x_1:
[----:B------:R-:W-:Y:S01]  /*0110*/  IMAD R5, R2, R9, UR4 ;  /* 0x0000000402057e24 */ /* 0x000fe2000f8e0209 */
[----:B------:R-:W-:-:S03]  /*0120*/  UIADD3 UR4, UPT, UPT, UR4, UR5, URZ ;  /* 0x0000000504047290 */ /* 0x000fc6000fffe0ff */
[----:B-1----:R-:W-:-:S03]  /*0130*/  IMAD.WIDE R4, R5, 0x4, R6 ;  /* 0x0000000405047825 */ /* 0x002fc600078e0206 */
[----:B------:R-:W-:Y:S02]  /*0140*/  ISETP.LE.AND P0, PT, R9, UR4, PT ;  /* 0x0000000409007c0c */ /* 0x000fe4000bf03270 */
[----:B0-----:R2:W-:Y:S11]  /*0150*/  STG.E desc[UR18][R4.64], RZ ;  /* 0x000000ff04007986 */ /* 0x0015f6000c101912 */
[----:B--2---:R-:W-:Y:S05]  /*0160*/  @!P0 BRA `(.L_x_1) ;  /* 0xfffffffc00e88947 */ /* 0x004fea000383ffff */
[----:B------:R-:W-:Y:S05]  /*0170*/  EXIT ;  /* 0x000000000000794d */ /* 0x000fea0003800000 */
.L_x_0:
[----:B------:R-:W1:Y:S01]  /*0180*/  LDCU.64 UR6, c[0x0][0x398] ;  /* 0x00007300ff0677ac */ /* 0x000e620008000a00 */
[----:B------:R-:W2:Y:S01]  /*0190*/  LDCU.64 UR10, c[0x0][0x388] ;  /* 0x00007100ff0a77ac */ /* 0x000ea20008000a00 */
[----:B------:R-:W-:Y:S02]  /*01a0*/  ULOP3.LUT UR12, UR5, 0x7, URZ, 0xc0, !UPT ;  /* 0x00000007050c7892 */ /* 0x000fe4000f8ec0ff */
[----:B------:R-:W-:Y:S02]  /*01b0*/  ULOP3.LUT UR14, UR5, 0x7ffffff8, URZ, 0xc0, !UPT ;  /* 0x7ffffff8050e7892 */ /* 0x000fe4000f8ec0ff */
[----:B------:R-:W-:Y:S02]  /*01c0*/  ULOP3.LUT UR5, UR5, 0x3, URZ, 0xc0, !UPT ;  /* 0x0000000305057892 */ /* 0x000fe4000f8ec0ff */
[----:B------:R-:W-:Y:S01]  /*01d0*/  UIADD3 UR13, UPT, UPT, UR12, -0x1, URZ ;  /* 0xffffffff0c0d7890 */ /* 0x000fe2000fffe0ff */
[----:B------:R-:W-:Y:S01]  /*01e0*/  UMOV UR4, URZ ;  /* 0x000000ff00047c82 */ /* 0x000fe20008000000 */
[----:B-1----:R-:W-:-:S02]  /*01f0*/  UIADD3 UR9, UP0, UPT, UR6, 0x10, URZ ;  /* 0x0000001006097890 */ /* 0x002fc4000ff1e0ff */
[----:B--2---:R-:W-:Y:S02]  /*0200*/  UIADD3 UR8, UP1, UPT, UR10, 0x10, URZ ;  /* 0x000000100a087890 */ /* 0x004fe4000ff3e0ff */
[----:B------:R-:W-:Y:S02]  /*0210*/  UIADD3.X UR10, UPT, UPT, URZ, UR7, URZ, UP0, !UPT ;  /* 0x00000007ff0a7290 */ /* 0x000fe400087fe4ff */
[----:B------:R-:W-:Y:S02]  /*0220*/  UIADD3.X UR7, UPT, UPT, URZ, UR11, URZ, UP1, !UPT ;  /* 0x0000000bff077290 */ /* 0x000fe40008ffe4ff */
[----:B------:R-:W-:-:S12]  /*0230*/  UIADD3 UR11, UPT, UPT, -UR14, URZ, URZ ;  /* 0x000000ff0e0b7290 */ /* 0x000fd8000fffe1ff */
.L_x_11:
[----:B-1----:R-:W1:Y:S01]  /*0240*/  LDCU UR15, c[0x0][0x380] ;  /* 0x00007000ff0f77ac */ /* 0x002e620008000800 */
[----:B------:R-:W-:Y:S01]  /*0250*/  HFMA2 R0, -RZ, RZ, 0, 0 ;  /* 0x00000000ff007431 */ /* 0x000fe200000001ff */
[----:B------:R-:W-:Y:S01]  /*0260*/  MOV R3, RZ ;  /* 0x000000ff00037202 */ /* 0x000fe20000000f00 */
[----:B-1----:R-:W-:-:S09]  /*0270*/  UISETP.GE.U32.AND UP0, UPT, UR15, 0x8, UPT ;  /* 0x000000080f00788c */ /* 0x002fd2000bf06070 */
[----:B------:R-:W-:Y:S05]  /*0280*/  BRA.U !UP0, `(.L_x_2) ;  /* 0x0000000108d07547 */ /* 0x000fea000b800000 */
[----:B------:R-:W-:Y:S01]  /*0290*/  UMOV UR6, UR8 ;  /* 0x0000000800067c82 */ /* 0x000fe20008000000 */
[----:B------:R-:W-:Y:S01]  /*02a0*/  MOV R0, RZ ;  /* 0x000000ff00007202 */ /* 0x000fe20000000f00 */
[----:B------:R-:W-:Y:S01]  /*02b0*/  UIMAD.WIDE.U32 UR16, UR4, 0x4, UR6 ;  /* 0x00000004041078a5 */ /* 0x000fe2000f8e0006 */
[----:B------:R-:W-:Y:S02]  /*02c0*/  MOV R3, R2 ;  /* 0x0000000200037202 */ /* 0x000fe40000000f00 */
[----:B------:R-:W-:-:S03]  /*02d0*/  UMOV UR6, UR11 ;  /* 0x0000000b00067c82 */ /* 0x000fc60008000000 */
[----:B------:R-:W-:Y:S02]  /*02e0*/  MOV R7, UR17 ;  /* 0x0000001100077c02 */ /* 0x000fe40008000f00 */
[----:B------:R-:W-:Y:S02]  /*02f0*/  MOV R5, UR17 ;  /* 0x0000001100057c02 */ /* 0x000fe40008000f00 */
[----:B------:R-:W-:Y:S02]  /*0300*/  MOV R4, UR16 ;  /* 0x0000001000047c02 */ /* 0x000fe40008000f00 */
[----:B------:R-:W-:Y:S02]  /*0310*/  MOV R6, UR16 ;  /* 0x0000001000067c02 */ /* 0x000fe40008000f00 */
[----:B------:R-:W-:-:S07]  /*0320*/  MOV R5, R7 ;  /* 0x0000000700057202 */ /* 0x000fce0000000f00 */
.L_x_3:
[----:B------:R-:W-:Y:S01]  /*0330*/  MOV R6, UR9 ;  /* 0x0000000900067c02 */ /* 0x000fe20008000f00 */
[----:B0-----:R-:W2:Y:S01]  /*0340*/  LDG.E R17, desc[UR18][R4.64+-0x10] ;  /* 0xfffff01204117981 */ /* 0x001ea2000c1e1900 */
[----:B------:R-:W-:-:S03]  /*0350*/  MOV R7, UR10 ;  /* 0x0000000a00077c02 */ /* 0x000fc60008000f00 */
[----:B------:R-:W3:Y:S01]  /*0360*/  LDG.E R19, desc[UR18][R4.64+-0xc] ;  /* 0xfffff41204137981 */ /* 0x000ee2000c1e1900 */
[----:B------:R-:W-:-:S03]  /*0370*/  IMAD.WIDE R6, R3, 0x4, R6 ;  /* 0x0000000403067825 */ /* 0x000fc600078e0206 */
[----:B------:R-:W4:Y:S04]  /*0380*/  LDG.E R21, desc[UR18][R4.64+-0x8] ;  /* 0xfffff81204157981 */ /* 0x000f28000c1e1900 */
[----:B------:R-:W2:Y:S04]  /*0390*/  LDG.E R16, desc[UR18][R6.64+-0x10] ;  /* 0xfffff01206107981 */ /* 0x000ea8000c1e1900 */
[----:B------:R-:W3:Y:S04]  /*03a0*/  LDG.E R18, desc[UR18][R6.64+-0xc] ;  /* 0xfffff41206127981 */ /* 0x000ee8000c1e1900 */
[----:B------:R-:W4:Y:S04]  /*03b0*/  LDG.E R20, desc[UR18][R6.64+-0x8] ;  /* 0xfffff81206147981 */ /* 0x000f28000c1e1900 */
[----:B------:R-:W5:Y:S04]  /*03c0*/  LDG.E R23, desc[UR18][R4.64+-0x4] ;  /* 0xfffffc1204177981 */ /* 0x000f68000c1e1900 */
        /* <DEDUP_REMOVED lines=8> */
[----:B------:R0:W5:Y:S01]  /*0450*/  LDG.E R14, desc[UR18][R4.64+0xc] ;  /* 0x00000c12040e7981 */ /* 0x000162000c1e1900 */
[----:B------:R-:W-:-:S04]  /*0460*/  UIADD3 UR6, UPT, UPT, UR6, 0x8, URZ ;  /* 0x0000000806067890 */ /* 0x000fc8000fffe0ff */
[----:B------:R-:W-:Y:S01]  /*0470*/  UISETP.NE.AND UP0, UPT, UR6, URZ, UPT ;  /* 0x000000ff0600728c */ /* 0x000fe2000bf05270 */
[----:B------:R-:W-:Y:S02]  /*0480*/  IADD3 R3, PT, PT, R3, 0x8, RZ ;  /* 0x0000000803037810 */ /* 0x000fe40007ffe0ff */
[----:B0-----:R-:W-:-:S04]  /*0490*/  IADD3 R4, P0, PT, R4, 0x20, RZ ;  /* 0x0000002004047810 */ /* 0x001fc80007f1e0ff */
[----:B------:R-:W-:Y:S01]  /*04a0*/  IADD3.X R5, PT, PT, RZ, R5, RZ, P0, !PT ;  /* 0x00000005ff057210 */ /* 0x000fe200007fe4ff */
[----:B--2---:R-:W-:-:S04]  /*04b0*/  FADD R17, R16, -R17 ;  /* 0x8000001110117221 */ /* 0x004fc80000000000 */
[----:B------:R-:W-:Y:S01]  /*04c0*/  FFMA R0, R17, R17, R0 ;  /* 0x0000001111007223 */ /* 0x000fe20000000000 */
[----:B---3--:R-:W-:Y:S01]  /*04d0*/  FADD R19, R18, -R19 ;  /* 0x8000001312137221 */ /* 0x008fe20000000000 */
[----:B----4-:R-:W-:-:S03]  /*04e0*/  FADD R21, R20, -R21 ;  /* 0x8000001514157221 */ /* 0x010fc60000000000 */
[----:B------:R-:W-:-:S04]  /*04f0*/  FFMA R0, R19, R19, R0 ;  /* 0x0000001313007223 */ /* 0x000fc80000000000 */
[----:B------:R-:W-:Y:S01]  /*0500*/  FFMA R0, R21, R21, R0 ;  /* 0x0000001515007223 */ /* 0x000fe20000000000 */
[----:B-----5:R-:W-:-:S04]  /*0510*/  FADD R23, R22, -R23 ;  /* 0x8000001716177221 */ /* 0x020fc80000000000 */
[----:B------:R-:W-:Y:S01]  /*0520*/  FFMA R0, R23, R23, R0 ;  /* 0x0000001717007223 */ /* 0x000fe20000000000 */
[----:B------:R-:W-:-:S04]  /*0530*/  FADD R13, R13, -R12 ;  /* 0x8000000c0d0d7221 */ /* 0x000fc80000000000 */
[----:B------:R-:W-:Y:S01]  /*0540*/  FFMA R0, R13, R13, R0 ;  /* 0x0000000d0d007223 */ /* 0x000fe20000000000 */
[----:B------:R-:W-:-:S04]  /*0550*/  FADD R11, R11, -R10 ;  /* 0x8000000a0b0b7221 */ /* 0x000fc80000000000 */
[----:B------:R-:W-:Y:S01]  /*0560*/  FFMA R0, R11, R11, R0 ;  /* 0x0000000b0b007223 */ /* 0x000fe20000000000 */
[----:B------:R-:W-:-:S04]  /*0570*/  FADD R9, R9, -R8 ;  /* 0x8000000809097221 */ /* 0x000fc80000000000 */
[----:B------:R-:W-:Y:S01]  /*0580*/  FFMA R0, R9, R9, R0 ;  /* 0x0000000909007223 */ /* 0x000fe20000000000 */
[----:B------:R-:W-:-:S04]  /*0590*/  FADD R15, R15, -R14 ;  /* 0x8000000e0f0f7221 */ /* 0x000fc80000000000 */
[----:B------:R-:W-:Y:S01]  /*05a0*/  FFMA R0, R15, R15, R0 ;  /* 0x0000000f0f007223 */ /* 0x000fe20000000000 */
[----:B------:R-:W-:Y:S06]  /*05b0*/  BRA.U UP0, `(.L_x_3) ;  /* 0xfffffffd005c7547 */ /* 0x000fec000b83ffff */
[----:B------:R-:W-:-:S07]  /*05c0*/  MOV R3, UR14 ;  /* 0x0000000e00037c02 */ /* 0x000fce0008000f00 */
.L_x_2:
[----:B------:R-:W-:-:S09]  /*05d0*/  UISETP.NE.AND UP0, UPT, UR12, URZ, UPT ;  /* 0x000000ff0c00728c */ /* 0x000fd2000bf05270 */
[----:B------:R-:W-:Y:S05]  /*05e0*/  BRA.U !UP0, `(.L_x_4) ;  /* 0x0000000508087547 */ /* 0x000fea000b800000 */
[----:B------:R-:W-:Y:S02]  /*05f0*/  UISETP.GE.U32.AND UP0, UPT, UR13, 0x3, UPT ;  /* 0x000000030d00788c */ /* 0x000fe4000bf06070 */
[----:B------:R-:W-:-:S07]  /*0600*/  UISETP.NE.AND UP1, UPT, UR5, URZ, UPT ;  /* 0x000000ff0500728c */ /* 0x000fce000bf25270 */
[----:B------:R-:W-:Y:S05]  /*0610*/  BRA.U !UP0, `(.L_x_5) ;  /* 0x0000000108707547 */ /* 0x000fea000b800000 */
[----:B------:R-:W1:Y:S01]  /*0620*/  LDC.64 R6, c[0x0][0x398] ;  /* 0x0000e600ff067b82 */ /* 0x000e620000000a00 */
[----:B------:R-:W-:Y:S02]  /*0630*/  IADD3 R5, PT, PT, R2, R3, RZ ;  /* 0x0000000302057210 */ /* 0x000fe40007ffe0ff */
[C---:B------:R-:W-:Y:S02]  /*0640*/  IADD3 R11, PT, PT, R3.reuse, UR4, RZ ;  /* 0x00000004030b7c10 */ /* 0x040fe4000fffe0ff */
[----:B------:R-:W-:-:S03]  /*0650*/  IADD3 R10, P0, PT, R3, UR4, RZ ;  /* 0x00000004030a7c10 */ /* 0x000fc6000ff1e0ff */
[----:B------:R-:W2:Y:S08]  /*0660*/  LDC.64 R8, c[0x0][0x388] ;  /* 0x0000e200ff087b82 */ /* 0x000eb00000000a00 */
[----:B------:R-:W3:Y:S01]  /*0670*/  LDC.64 R12, c[0x0][0x388] ;  /* 0x0000e200ff0c7b82 */ /* 0x000ee20000000a00 */
[----:B-1----:R-:W-:Y:S01]  /*0680*/  IMAD.WIDE R6, R5, 0x4, R6 ;  /* 0x0000000405067825 */ /* 0x002fe200078e0206 */
[----:B------:R-:W-:-:S04]  /*0690*/  IADD3.X R5, PT, PT, RZ, RZ, RZ, P0, !PT ;  /* 0x000000ffff057210 */ /* 0x000fc800007fe4ff */
[----:B0-----:R-:W4:Y:S01]  /*06a0*/  LDG.E R14, desc[UR18][R6.64+0x8] ;  /* 0x00000812060e7981 */ /* 0x001f22000c1e1900 */
[----:B--2---:R-:W-:-:S03]  /*06b0*/  IMAD.WIDE.U32 R8, R11, 0x4, R8 ;  /* 0x000000040b087825 */ /* 0x004fc600078e0008 */
[----:B------:R-:W2:Y:S04]  /*06c0*/  LDG.E R16, desc[UR18][R6.64+0xc] ;  /* 0x00000c1206107981 */ /* 0x000ea8000c1e1900 */
[----:B------:R-:W5:Y:S01]  /*06d0*/  LDG.E R9, desc[UR18][R8.64] ;  /* 0x0000001208097981 */ /* 0x000f62000c1e1900 */
[----:B---3--:R-:W-:-:S03]  /*06e0*/  LEA R4, P0, R10, R12, 0x2 ;  /* 0x0000000c0a047211 */ /* 0x008fc600078010ff */
[----:B------:R-:W3:Y:S01]  /*06f0*/  LDG.E R12, desc[UR18][R6.64+0x4] ;  /* 0x00000412060c7981 */ /* 0x000ee2000c1e1900 */
[----:B------:R-:W-:-:S03]  /*0700*/  LEA.HI.X R5, R10, R13, R5, 0x2, P0 ;  /* 0x0000000d0a057211 */ /* 0x000fc600000f1405 */
[----:B------:R-:W5:Y:S04]  /*0710*/  LDG.E R10, desc[UR18][R6.64] ;  /* 0x00000012060a7981 */ /* 0x000f68000c1e1900 */
[----:B------:R-:W3:Y:S04]  /*0720*/  LDG.E R13, desc[UR18][R4.64+0x4] ;  /* 0x00000412040d7981 */ /* 0x000ee8000c1e1900 */
[----:B------:R-:W4:Y:S04]  /*0730*/  LDG.E R15, desc[UR18][R4.64+0x8] ;  /* 0x00000812040f7981 */ /* 0x000f28000c1e1900 */
[----:B------:R-:W2:Y:S01]  /*0740*/  LDG.E R17, desc[UR18][R4.64+0xc] ;  /* 0x00000c1204117981 */ /* 0x000ea2000c1e1900 */
[----:B------:R-:W-:Y:S01]  /*0750*/  IADD3 R3, PT, PT, R3, 0x4, RZ ;  /* 0x0000000403037810 */ /* 0x000fe20007ffe0ff */
[----:B-----5:R-:W-:-:S04]  /*0760*/  FADD R11, R10, -R9 ;  /* 0x800000090a0b7221 */ /* 0x020fc80000000000 */
[----:B------:R-:W-:Y:S01]  /*0770*/  FFMA R0, R11, R11, R0 ;  /* 0x0000000b0b007223 */ /* 0x000fe20000000000 */
[----:B---3--:R-:W-:Y:S01]  /*0780*/  FADD R13, R12, -R13 ;  /* 0x8000000d0c0d7221 */ /* 0x008fe20000000000 */
[----:B----4-:R-:W-:-:S03]  /*0790*/  FADD R15, R14, -R15 ;  /* 0x8000000f0e0f7221 */ /* 0x010fc60000000000 */
[----:B------:R-:W-:Y:S01]  /*07a0*/  FFMA R0, R13, R13, R0 ;  /* 0x0000000d0d007223 */ /* 0x000fe20000000000 */
[----:B--2---:R-:W-:-:S03]  /*07b0*/  FADD R17, R16, -R17 ;  /* 0x8000001110117221 */ /* 0x004fc60000000000 */
[----:B------:R-:W-:-:S04]  /*07c0*/  FFMA R0, R15, R15, R0 ;  /* 0x0000000f0f007223 */ /* 0x000fc80000000000 */
[----:B------:R-:W-:-:S07]  /*07d0*/  FFMA R0, R17, R17, R0 ;  /* 0x0000001111007223 */ /* 0x000fce0000000000 */
.L_x_5:
[----:B------:R-:W-:Y:S05]  /*07e0*/  BRA.U !UP1, `(.L_x_4) ;  /* 0x0000000109887547 */ /* 0x000fea000b800000 */
[----:B------:R-:W-:Y:S02]  /*07f0*/  UISETP.NE.AND UP0, UPT, UR5, 0x1, UPT ;  /* 0x000000010500788c */ /* 0x000fe4000bf05270 */
[----:B------:R-:W-:-:S07]  /*0800*/  ULOP3.LUT UP1, URZ, UR15, 0x1, URZ, 0xc0, !UPT ;  /* 0x000000010fff7892 */ /* 0x000fce000f82c0ff */
[----:B------:R-:W-:Y:S05]  /*0810*/  BRA.U !UP0, `(.L_x_6) ;  /* 0x0000000108507547 */ /* 0x000fea000b800000 */
[----:B------:R-:W1:Y:S01]  /*0820*/  LDC.64 R6, c[0x0][0x388] ;  /* 0x0000e200ff067b82 */ /* 0x000e620000000a00 */
[C---:B------:R-:W-:Y:S02]  /*0830*/  IADD3 R11, PT, PT, R3.reuse, UR4, RZ ;  /* 0x00000004030b7c10 */ /* 0x040fe4000fffe0ff */
[----:B------:R-:W-:Y:S02]  /*0840*/  IADD3 R10, P0, PT, R3, UR4, RZ ;  /* 0x00000004030a7c10 */ /* 0x000fe4000ff1e0ff */
[----:B------:R-:W-:-:S03]  /*0850*/  IADD3 R9, PT, PT, R2, R3, RZ ;  /* 0x0000000302097210 */ /* 0x000fc60007ffe0ff */
[----:B------:R-:W2:Y:S08]  /*0860*/  LDC.64 R12, c[0x0][0x388] ;  /* 0x0000e200ff0c7b82 */ /* 0x000eb00000000a00 */
[----:B------:R-:W3:Y:S01]  /*0870*/  LDC.64 R4, c[0x0][0x398] ;  /* 0x0000e600ff047b82 */ /* 0x000ee20000000a00 */
[----:B-1----:R-:W-:Y:S01]  /*0880*/  IMAD.WIDE.U32 R6, R11, 0x4, R6 ;  /* 0x000000040b067825 */ /* 0x002fe200078e0006 */
[----:B------:R-:W-:-:S05]  /*0890*/  IADD3.X R11, PT, PT, RZ, RZ, RZ, P0, !PT ;  /* 0x000000ffff0b7210 */ /* 0x000fca00007fe4ff */
[----:B0-----:R-:W4:Y:S01]  /*08a0*/  LDG.E R7, desc[UR18][R6.64] ;  /* 0x0000001206077981 */ /* 0x001f22000c1e1900 */
[----:B--2---:R-:W-:Y:S01]  /*08b0*/  LEA R8, P0, R10, R12, 0x2 ;  /* 0x0000000c0a087211 */ /* 0x004fe200078010ff */
[----:B---3--:R-:W-:-:S03]  /*08c0*/  IMAD.WIDE R4, R9, 0x4, R4 ;  /* 0x0000000409047825 */ /* 0x008fc600078e0204 */
[----:B------:R-:W-:Y:S02]  /*08d0*/  LEA.HI.X R9, R10, R13, R11, 0x2, P0 ;  /* 0x0000000d0a097211 */ /* 0x000fe400000f140b */
[----:B------:R-:W4:Y:S04]  /*08e0*/  LDG.E R10, desc[UR18][R4.64] ;  /* 0x00000012040a7981 */ /* 0x000f28000c1e1900 */
[----:B------:R-:W2:Y:S04]  /*08f0*/  LDG.E R9, desc[UR18][R8.64+0x4] ;  /* 0x0000041208097981 */ /* 0x000ea8000c1e1900 */
[----:B------:R-:W2:Y:S01]  /*0900*/  LDG.E R12, desc[UR18][R4.64+0x4] ;  /* 0x00000412040c7981 */ /* 0x000ea2000c1e1900 */
[----:B------:R-:W-:Y:S01]  /*0910*/  IADD3 R3, PT, PT, R3, 0x2, RZ ;  /* 0x0000000203037810 */ /* 0x000fe20007ffe0ff */
[----:B----4-:R-:W-:-:S04]  /*0920*/  FADD R11, R10, -R7 ;  /* 0x800000070a0b7221 */ /* 0x010fc80000000000 */
[----:B------:R-:W-:Y:S01]  /*0930*/  FFMA R0, R11, R11, R0 ;  /* 0x0000000b0b007223 */ /* 0x000fe20000000000 */
[----:B--2---:R-:W-:-:S04]  /*0940*/  FADD R11, R12, -R9 ;  /* 0x800000090c0b7221 */ /* 0x004fc80000000000 */
[----:B------:R-:W-:-:S07]  /*0950*/  FFMA R0, R11, R11, R0 ;  /* 0x0000000b0b007223 */ /* 0x000fce0000000000 */
.L_x_6:
[----:B------:R-:W-:Y:S05]  /*0960*/  BRA.U !UP1, `(.L_x_4) ;  /* 0x0000000109287547 */ /* 0x000fea000b800000 */
[----:B------:R-:W1:Y:S01]  /*0970*/  LDC.64 R4, c[0x0][0x398] ;  /* 0x0000e600ff047b82 */ /* 0x000e620000000a00 */
[----:B------:R-:W-:Y:S02]  /*0980*/  IADD3 R9, PT, PT, R2, R3, RZ ;  /* 0x0000000302097210 */ /* 0x000fe40007ffe0ff */
[----:B------:R-:W-:-:S05]  /*0990*/  IADD3 R3, PT, PT, R3, UR4, RZ ;  /* 0x0000000403037c10 */ /* 0x000fca000fffe0ff */
[----:B------:R-:W2:Y:S01]  /*09a0*/  LDC.64 R6, c[0x0][0x388] ;  /* 0x0000e200ff067b82 */ /* 0x000ea20000000a00 */
[----:B-1----:R-:W-:-:S06]  /*09b0*/  IMAD.WIDE R4, R9, 0x4, R4 ;  /* 0x0000000409047825 */ /* 0x002fcc00078e0204 */
[----:B0-----:R-:W3:Y:S01]  /*09c0*/  LDG.E R4, desc[UR18][R4.64] ;  /* 0x0000001204047981 */ /* 0x001ee2000c1e1900 */
[----:B--2---:R-:W-:-:S06]  /*09d0*/  IMAD.WIDE.U32 R6, R3, 0x4, R6 ;  /* 0x0000000403067825 */ /* 0x004fcc00078e0006 */
[----:B------:R-:W3:Y:S02]  /*09e0*/  LDG.E R7, desc[UR18][R6.64] ;  /* 0x0000001206077981 */ /* 0x000ee4000c1e1900 */
[----:B---3--:R-:W-:-:S04]  /*09f0*/  FADD R3, R4, -R7 ;  /* 0x8000000704037221 */ /* 0x008fc80000000000 */
[----:B------:R-:W-:-:S07]  /*0a00*/  FFMA R0, R3, R3, R0 ;  /* 0x0000000303007223 */ /* 0x000fce0000000000 */
.L_x_4:
[----:B------:R-:W-:Y:S01]  /*0a10*/  IADD3 R3, PT, PT, R0, -0xd000000, RZ ;  /* 0xf300000000037810 */ /* 0x000fe20007ffe0ff */
[----:B------:R1:W2:Y:S01]  /*0a20*/  MUFU.RSQ R5, R0 ;  /* 0x0000000000057308 */ /* 0x0002a20000001400 */
[----:B------:R-:W-:Y:S02]  /*0a30*/  BSSY.RECONVERGENT B0, `(.L_x_7) ;  /* 0x000000c000007945 */ /* 0x000fe40003800200 */
[----:B------:R-:W-:-:S13]  /*0a40*/  ISETP.GT.U32.AND P0, PT, R3, 0x727fffff, PT ;  /* 0x727fffff0300780c */ /* 0x000fda0003f04070 */
[----:B-1----:R-:W-:Y:S05]  /*0a50*/  @!P0 BRA `(.L_x_8) ;  /* 0x0000000000148947 */ /* 0x002fea0003800000 */
[----:B------:R-:W-:Y:S01]  /*0a60*/  BSSY.RECONVERGENT B1, `(.L_x_9) ;  /* 0x0000003000017945 */ /* 0x000fe20003800200 */
[----:B------:R-:W-:-:S07]  /*0a70*/  MOV R8, 0xa90 ;  /* 0x00000a9000087802 */ /* 0x000fce0000000f00 */
[----:B0-2---:R-:W-:Y:S05]  /*0a80*/  CALL.REL.NOINC `($__internal_0_$__cuda_sm20_sqrt_rn_f32_slowpath) ;  /* 0x0000000000447944 */ /* 0x005fea0003c00000 */
[----:B------:R-:W-:Y:S05]  /*0a90*/  BSYNC.RECONVERGENT B1 ;  /* 0x0000000000017941 */ /* 0x000fea0003800200 */
.L_x_9:
[----:B------:R-:W-:Y:S05]  /*0aa0*/  BRA `(.L_x_10) ;  /* 0x0000000000107947 */ /* 0x000fea0003800000 */
.L_x_8:
[C---:B--2---:R-:W-:Y:S01]  /*0ab0*/  FMUL.FTZ R3, R5.reuse, R0 ;  /* 0x0000000005037220 */ /* 0x044fe20000410000 */
[----:B------:R-:W-:-:S03]  /*0ac0*/  FMUL.FTZ R4, R5, 0.5 ;  /* 0x3f00000005047820 */ /* 0x000fc60000410000 */
[----:B------:R-:W-:-:S04]  /*0ad0*/  FFMA R0, -R3, R3, R0 ;  /* 0x0000000303007223 */ /* 0x000fc80000000100 */
[----:B------:R-:W-:-:S07]  /*0ae0*/  FFMA R3, R0, R4, R3 ;  /* 0x0000000400037223 */ /* 0x000fce0000000003 */
.L_x_10:
[----:B0-----:R-:W-:Y:S05]  /*0af0*/  BSYNC.RECONVERGENT B0 ;  /* 0x0000000000007941 */ /* 0x001fea0003800200 */
.L_x_7:
[----:B------:R-:W0:Y:S01]  /*0b00*/  LDC R9, c[0x0][0x390] ;  /* 0x0000e400ff097b82 */ /* 0x000e220000000800 */
[----:B------:R-:W1:Y:S07]  /*0b10*/  LDCU UR6, c[0x0][0x380] ;  /* 0x00007000ff0677ac */ /* 0x000e6e0008000800 */
[----:B------:R-:W2:Y:S01]  /*0b20*/  LDC.64 R4, c[0x0][0x3a8] ;  /* 0x0000ea00ff047b82 */ /* 0x000ea20000000a00 */
[----:B0-----:R-:W-:Y:S01]  /*0b30*/  IMAD R7, R2, R9, UR4 ;  /* 0x0000000402077e24 */ /* 0x001fe2000f8e0209 */
[----:B-1----:R-:W-:-:S06]  /*0b40*/  UIADD3 UR4, UPT, UPT, UR4, UR6, URZ ;  /* 0x0000000604047290 */ /* 0x002fcc000fffe0ff */
[----:B------:R-:W-:Y:S01]  /*0b50*/  ISETP.LE.AND P0, PT, R9, UR4, PT ;  /* 0x0000000409007c0c */ /* 0x000fe2000bf03270 */
[----:B--2---:R-:W-:-:S05]  /*0b60*/  IMAD.WIDE R4, R7, 0x4, R4 ;  /* 0x0000000407047825 */ /* 0x004fca00078e0204 */
[----:B------:R1:W-:Y:S07]  /*0b70*/  STG.E desc[UR18][R4.64], R3 ;  /* 0x0000000304007986 */ /* 0x0003ee000c101912 */
[----:B------:R-:W-:Y:S05]  /*0b80*/  @!P0 BRA `(.L_x_11) ;  /* 0xfffffff400ac8947 */ /* 0x000fea000383ffff */
[----:B------:R-:W-:Y:S05]  /*0b90*/  EXIT ;  /* 0x000000000000794d */ /* 0x000fea0003800000 */
        .weak           $__internal_0_$__cuda_sm20_sqrt_rn_f32_slowpath
        .type           $__internal_0_$__cuda_sm20_sqrt_rn_f32_slowpath,@function
        .size           $__internal_0_$__cuda_sm20_sqrt_rn_f32_slowpath,(.L_x_14 - $__internal_0_$__cuda_sm20_sqrt_rn_f32_slowpath)
$__internal_0_$__cuda_sm20_sqrt_rn_f32_slowpath:
[----:B------:R-:W-:-:S13]  /*0ba0*/  LOP3.LUT P0, RZ, R0, 0x7fffffff, RZ, 0xc0, !PT ;  /* 0x7fffffff00ff7812 */ /* 0x000fda000780c0ff */
[----:B------:R-:W-:Y:S01]  /*0bb0*/  @!P0 MOV R3, R0 ;  /* 0x0000000000038202 */ /* 0x000fe20000000f00 */
[----:B------:R-:W-:Y:S06]  /*0bc0*/  @!P0 BRA `(.L_x_12) ;  /* 0x0000000000408947 */ /* 0x000fec0003800000 */
[----:B------:R-:W-:-:S13]  /*0bd0*/  FSETP.GEU.FTZ.AND P0, PT, R0, RZ, PT ;  /* 0x000000ff0000720b */ /* 0x000fda0003f1e000 */
[----:B------:R-:W-:Y:S01]  /*0be0*/  @!P0 MOV R3, 0x7fffffff ;  /* 0x7fffffff00038802 */ /* 0x000fe20000000f00 */
[----:B------:R-:W-:Y:S06]  /*0bf0*/  @!P0 BRA `(.L_x_12) ;  /* 0x0000000000348947 */ /* 0x000fec0003800000 */
[----:B------:R-:W-:-:S13]  /*0c00*/  FSETP.GTU.FTZ.AND P0, PT, |R0|, +INF , PT ;  /* 0x7f8000000000780b */ /* 0x000fda0003f1c200 */
[----:B------:R-:W-:Y:S01]  /*0c10*/  @P0 FADD.FTZ R3, R0, 1 ;  /* 0x3f80000000030421 */ /* 0x000fe20000010000 */
[----:B------:R-:W-:Y:S06]  /*0c20*/  @P0 BRA `(.L_x_12) ;  /* 0x0000000000280947 */ /* 0x000fec0003800000 */
[----:B------:R-:W-:-:S13]  /*0c30*/  FSETP.NEU.FTZ.AND P0, PT, |R0|, +INF , PT ;  /* 0x7f8000000000780b */ /* 0x000fda0003f1d200 */
[----:B------:R-:W-:-:S04]  /*0c40*/  @P0 FFMA R4, R0, 1.84467440737095516160e+19, RZ ;  /* 0x5f80000000040823 */ /* 0x000fc800000000ff */
[----:B------:R-:W0:Y:S02]  /*0c50*/  @P0 MUFU.RSQ R3, R4 ;  /* 0x0000000400030308 */ /* 0x000e240000001400 */
[----:B0-----:R-:W-:Y:S01]  /*0c60*/  @P0 FMUL.FTZ R5, R4, R3 ;  /* 0x0000000304050220 */ /* 0x001fe20000410000 */
[----:B------:R-:W-:Y:S01]  /*0c70*/  @P0 FMUL.FTZ R7, R3, 0.5 ;  /* 0x3f00000003070820 */ /* 0x000fe20000410000 */
[----:B------:R-:W-:Y:S02]  /*0c80*/  @!P0 MOV R3, R0 ;  /* 0x0000000000038202 */ /* 0x000fe40000000f00 */
[----:B------:R-:W-:-:S04]  /*0c90*/  @P0 FADD.FTZ R6, -R5, -RZ ;  /* 0x800000ff05060221 */ /* 0x000fc80000010100 */
[----:B------:R-:W-:-:S04]  /*0ca0*/  @P0 FFMA R6, R5, R6, R4 ;  /* 0x0000000605060223 */ /* 0x000fc80000000004 */
[----:B------:R-:W-:-:S04]  /*0cb0*/  @P0 FFMA R6, R6, R7, R5 ;  /* 0x0000000706060223 */ /* 0x000fc80000000005 */
[----:B------:R-:W-:-:S07]  /*0cc0*/  @P0 FMUL.FTZ R3, R6, 2.3283064365386962891e-10 ;  /* 0x2f80000006030820 */ /* 0x000fce0000410000 */
.L_x_12:
[----:B------:R-:W-:Y:S01]  /*0cd0*/  HFMA2 R5, -RZ, RZ, 0, 0 ;  /* 0x00000000ff057431 */ /* 0x000fe200000001ff */
[----:B------:R-:W-:-:S04]  /*0ce0*/  MOV R4, R8 ;  /* 0x0000000800047202 */ /* 0x000fc80000000f00 */
[----:B------:R-:W-:Y:S05]  /*0cf0*/  RET.REL.NODEC R4 `(_Z14countDistancesiPfiS_iS_) ;  /* 0xfffffff004c07950 */ /* 0x000fea0003c3ffff */
.L_x_13:
[----:B------:R-:W-:-:S00]  /*0d00*/  BRA `(.L_x_13) ;  /* 0xfffffffc00fc7947 */ /* 0x000fc0000383ffff */
[----:B------:R-:W-:-:S00]  /*0d10*/  NOP ;  /* 0x0000000000007918 */ /* 0x000fc00000000000 */
        /* <DEDUP_REMOVED lines=14> */
.L_x_14:


//--------------------- .nv.shared.reserved.0     --------------------------
	.section	.nv.shared.reserved.0,"aw",@nobits
	.weak		__nv_reservedSMEM_offset_0_alias
	.size		__nv_reservedSMEM_offset_0_alias, 0, 64
	.other		__nv_reservedSMEM_offset_0_alias,@"STO_CUDA_RESERVED_SHARED STV_DEFAULT"
__nv_reservedSMEM_offset_0_alias:
	.zero		0
	.zero		64


//--------------------- .nv.constant0._Z14countDistancesiPfiS_iS_ --------------------------
	.section	.nv.constant0._Z14countDistancesiPfiS_iS_,"a",@progbits
	.sectionflags	@""
	.align	4
.nv.constant0._Z14countDistancesiPfiS_iS_:
	.zero		944


//--------------------- SYMBOLS --------------------------

	.type		.nv.reservedSmem.offset0,@object
	.size		.nv.reservedSmem.offset0,0x4
